//
// Generated by NVIDIA NVVM Compiler
//
// Compiler Build ID: CL-36424714
// Cuda compilation tools, release 13.0, V13.0.88
// Based on NVVM 20.0.0
//

.version 9.0
.target sm_100
.address_size 64

	// .globl	_Z13vertical_convP5pixelS0_iiPfi

.visible .entry _Z13vertical_convP5pixelS0_iiPfi(
	.param .u64 .ptr .align 1 _Z13vertical_convP5pixelS0_iiPfi_param_0,
	.param .u64 .ptr .align 1 _Z13vertical_convP5pixelS0_iiPfi_param_1,
	.param .u32 _Z13vertical_convP5pixelS0_iiPfi_param_2,
	.param .u32 _Z13vertical_convP5pixelS0_iiPfi_param_3,
	.param .u64 .ptr .align 1 _Z13vertical_convP5pixelS0_iiPfi_param_4,
	.param .u32 _Z13vertical_convP5pixelS0_iiPfi_param_5
)
{
	.reg .pred 	%p<13>;
	.reg .b32 	%r<33>;
	.reg .b32 	%f<177>;
	.reg .b64 	%rd<20>;

	ld.param.u64 	%rd8, [_Z13vertical_convP5pixelS0_iiPfi_param_1];
	ld.param.u32 	%r18, [_Z13vertical_convP5pixelS0_iiPfi_param_2];
	ld.param.u32 	%r19, [_Z13vertical_convP5pixelS0_iiPfi_param_3];
	ld.param.u64 	%rd9, [_Z13vertical_convP5pixelS0_iiPfi_param_4];
	ld.param.u32 	%r17, [_Z13vertical_convP5pixelS0_iiPfi_param_5];
	cvta.to.global.u64 	%rd1, %rd9;
	mov.u32 	%r20, %ctaid.x;
	mov.u32 	%r21, %ntid.x;
	mov.u32 	%r22, %tid.x;
	mad.lo.s32 	%r1, %r20, %r21, %r22;
	div.s32 	%r23, %r1, %r18;
	setp.ge.s32 	%p1, %r23, %r19;
	setp.lt.s32 	%p2, %r18, 0;
	or.pred  	%p3, %p2, %p1;
	@%p3 bra 	$L__BB0_15;
	setp.lt.s32 	%p4, %r17, 1;
	mov.f32 	%f174, 0f00000000;
	mov.f32 	%f175, %f174;
	mov.f32 	%f176, %f174;
	@%p4 bra 	$L__BB0_14;
	and.b32  	%r2, %r17, 15;
	setp.lt.u32 	%p5, %r17, 16;
	mov.f32 	%f176, 0f00000000;
	mov.b32 	%r30, 0;
	mov.f32 	%f175, %f176;
	mov.f32 	%f174, %f176;
	@%p5 bra 	$L__BB0_5;
	and.b32  	%r30, %r17, 2147483632;
	neg.s32 	%r28, %r30;
	add.s64 	%rd18, %rd1, 32;
	mov.f32 	%f176, 0f00000000;
$L__BB0_4:
	.pragma "nounroll";
	ld.global.f32 	%f44, [%rd18+-32];
	fma.rn.f32 	%f45, %f44, 0f00000000, %f174;
	fma.rn.f32 	%f46, %f44, 0f00000000, %f176;
	fma.rn.f32 	%f47, %f44, 0f00000000, %f175;
	ld.global.f32 	%f48, [%rd18+-28];
	fma.rn.f32 	%f49, %f48, 0f00000000, %f45;
	fma.rn.f32 	%f50, %f48, 0f00000000, %f46;
	fma.rn.f32 	%f51, %f48, 0f00000000, %f47;
	ld.global.f32 	%f52, [%rd18+-24];
	fma.rn.f32 	%f53, %f52, 0f00000000, %f49;
	fma.rn.f32 	%f54, %f52, 0f00000000, %f50;
	fma.rn.f32 	%f55, %f52, 0f00000000, %f51;
	ld.global.f32 	%f56, [%rd18+-20];
	fma.rn.f32 	%f57, %f56, 0f00000000, %f53;
	fma.rn.f32 	%f58, %f56, 0f00000000, %f54;
	fma.rn.f32 	%f59, %f56, 0f00000000, %f55;
	ld.global.f32 	%f60, [%rd18+-16];
	fma.rn.f32 	%f61, %f60, 0f00000000, %f57;
	fma.rn.f32 	%f62, %f60, 0f00000000, %f58;
	fma.rn.f32 	%f63, %f60, 0f00000000, %f59;
	ld.global.f32 	%f64, [%rd18+-12];
	fma.rn.f32 	%f65, %f64, 0f00000000, %f61;
	fma.rn.f32 	%f66, %f64, 0f00000000, %f62;
	fma.rn.f32 	%f67, %f64, 0f00000000, %f63;
	ld.global.f32 	%f68, [%rd18+-8];
	fma.rn.f32 	%f69, %f68, 0f00000000, %f65;
	fma.rn.f32 	%f70, %f68, 0f00000000, %f66;
	fma.rn.f32 	%f71, %f68, 0f00000000, %f67;
	ld.global.f32 	%f72, [%rd18+-4];
	fma.rn.f32 	%f73, %f72, 0f00000000, %f69;
	fma.rn.f32 	%f74, %f72, 0f00000000, %f70;
	fma.rn.f32 	%f75, %f72, 0f00000000, %f71;
	ld.global.f32 	%f76, [%rd18];
	fma.rn.f32 	%f77, %f76, 0f00000000, %f73;
	fma.rn.f32 	%f78, %f76, 0f00000000, %f74;
	fma.rn.f32 	%f79, %f76, 0f00000000, %f75;
	ld.global.f32 	%f80, [%rd18+4];
	fma.rn.f32 	%f81, %f80, 0f00000000, %f77;
	fma.rn.f32 	%f82, %f80, 0f00000000, %f78;
	fma.rn.f32 	%f83, %f80, 0f00000000, %f79;
	ld.global.f32 	%f84, [%rd18+8];
	fma.rn.f32 	%f85, %f84, 0f00000000, %f81;
	fma.rn.f32 	%f86, %f84, 0f00000000, %f82;
	fma.rn.f32 	%f87, %f84, 0f00000000, %f83;
	ld.global.f32 	%f88, [%rd18+12];
	fma.rn.f32 	%f89, %f88, 0f00000000, %f85;
	fma.rn.f32 	%f90, %f88, 0f00000000, %f86;
	fma.rn.f32 	%f91, %f88, 0f00000000, %f87;
	ld.global.f32 	%f92, [%rd18+16];
	fma.rn.f32 	%f93, %f92, 0f00000000, %f89;
	fma.rn.f32 	%f94, %f92, 0f00000000, %f90;
	fma.rn.f32 	%f95, %f92, 0f00000000, %f91;
	ld.global.f32 	%f96, [%rd18+20];
	fma.rn.f32 	%f97, %f96, 0f00000000, %f93;
	fma.rn.f32 	%f98, %f96, 0f00000000, %f94;
	fma.rn.f32 	%f99, %f96, 0f00000000, %f95;
	ld.global.f32 	%f100, [%rd18+24];
	fma.rn.f32 	%f101, %f100, 0f00000000, %f97;
	fma.rn.f32 	%f102, %f100, 0f00000000, %f98;
	fma.rn.f32 	%f103, %f100, 0f00000000, %f99;
	ld.global.f32 	%f104, [%rd18+28];
	fma.rn.f32 	%f174, %f104, 0f00000000, %f101;
	fma.rn.f32 	%f176, %f104, 0f00000000, %f102;
	fma.rn.f32 	%f175, %f104, 0f00000000, %f103;
	add.s32 	%r28, %r28, 16;
	add.s64 	%rd18, %rd18, 64;
	setp.ne.s32 	%p6, %r28, 0;
	@%p6 bra 	$L__BB0_4;
$L__BB0_5:
	setp.eq.s32 	%p7, %r2, 0;
	@%p7 bra 	$L__BB0_14;
	and.b32  	%r8, %r17, 7;
	setp.lt.u32 	%p8, %r2, 8;
	@%p8 bra 	$L__BB0_8;
	mul.wide.u32 	%rd10, %r30, 4;
	add.s64 	%rd11, %rd1, %rd10;
	ld.global.f32 	%f106, [%rd11];
	fma.rn.f32 	%f107, %f106, 0f00000000, %f174;
	fma.rn.f32 	%f108, %f106, 0f00000000, %f176;
	fma.rn.f32 	%f109, %f106, 0f00000000, %f175;
	ld.global.f32 	%f110, [%rd11+4];
	fma.rn.f32 	%f111, %f110, 0f00000000, %f107;
	fma.rn.f32 	%f112, %f110, 0f00000000, %f108;
	fma.rn.f32 	%f113, %f110, 0f00000000, %f109;
	ld.global.f32 	%f114, [%rd11+8];
	fma.rn.f32 	%f115, %f114, 0f00000000, %f111;
	fma.rn.f32 	%f116, %f114, 0f00000000, %f112;
	fma.rn.f32 	%f117, %f114, 0f00000000, %f113;
	ld.global.f32 	%f118, [%rd11+12];
	fma.rn.f32 	%f119, %f118, 0f00000000, %f115;
	fma.rn.f32 	%f120, %f118, 0f00000000, %f116;
	fma.rn.f32 	%f121, %f118, 0f00000000, %f117;
	ld.global.f32 	%f122, [%rd11+16];
	fma.rn.f32 	%f123, %f122, 0f00000000, %f119;
	fma.rn.f32 	%f124, %f122, 0f00000000, %f120;
	fma.rn.f32 	%f125, %f122, 0f00000000, %f121;
	ld.global.f32 	%f126, [%rd11+20];
	fma.rn.f32 	%f127, %f126, 0f00000000, %f123;
	fma.rn.f32 	%f128, %f126, 0f00000000, %f124;
	fma.rn.f32 	%f129, %f126, 0f00000000, %f125;
	ld.global.f32 	%f130, [%rd11+24];
	fma.rn.f32 	%f131, %f130, 0f00000000, %f127;
	fma.rn.f32 	%f132, %f130, 0f00000000, %f128;
	fma.rn.f32 	%f133, %f130, 0f00000000, %f129;
	ld.global.f32 	%f134, [%rd11+28];
	fma.rn.f32 	%f174, %f134, 0f00000000, %f131;
	fma.rn.f32 	%f176, %f134, 0f00000000, %f132;
	fma.rn.f32 	%f175, %f134, 0f00000000, %f133;
	add.s32 	%r30, %r30, 8;
$L__BB0_8:
	setp.eq.s32 	%p9, %r8, 0;
	@%p9 bra 	$L__BB0_14;
	and.b32  	%r11, %r17, 3;
	setp.lt.u32 	%p10, %r8, 4;
	@%p10 bra 	$L__BB0_11;
	mul.wide.u32 	%rd12, %r30, 4;
	add.s64 	%rd13, %rd1, %rd12;
	ld.global.f32 	%f136, [%rd13];
	fma.rn.f32 	%f137, %f136, 0f00000000, %f174;
	fma.rn.f32 	%f138, %f136, 0f00000000, %f176;
	fma.rn.f32 	%f139, %f136, 0f00000000, %f175;
	ld.global.f32 	%f140, [%rd13+4];
	fma.rn.f32 	%f141, %f140, 0f00000000, %f137;
	fma.rn.f32 	%f142, %f140, 0f00000000, %f138;
	fma.rn.f32 	%f143, %f140, 0f00000000, %f139;
	ld.global.f32 	%f144, [%rd13+8];
	fma.rn.f32 	%f145, %f144, 0f00000000, %f141;
	fma.rn.f32 	%f146, %f144, 0f00000000, %f142;
	fma.rn.f32 	%f147, %f144, 0f00000000, %f143;
	ld.global.f32 	%f148, [%rd13+12];
	fma.rn.f32 	%f174, %f148, 0f00000000, %f145;
	fma.rn.f32 	%f176, %f148, 0f00000000, %f146;
	fma.rn.f32 	%f175, %f148, 0f00000000, %f147;
	add.s32 	%r30, %r30, 4;
$L__BB0_11:
	setp.eq.s32 	%p11, %r11, 0;
	@%p11 bra 	$L__BB0_14;
	mul.wide.u32 	%rd14, %r30, 4;
	add.s64 	%rd19, %rd1, %rd14;
	neg.s32 	%r32, %r11;
$L__BB0_13:
	.pragma "nounroll";
	ld.global.f32 	%f149, [%rd19];
	fma.rn.f32 	%f174, %f149, 0f00000000, %f174;
	fma.rn.f32 	%f176, %f149, 0f00000000, %f176;
	fma.rn.f32 	%f175, %f149, 0f00000000, %f175;
	add.s64 	%rd19, %rd19, 4;
	add.s32 	%r32, %r32, 1;
	setp.ne.s32 	%p12, %r32, 0;
	@%p12 bra 	$L__BB0_13;
$L__BB0_14:
	cvt.rzi.u32.f32 	%r25, %f174;
	cvta.to.global.u64 	%rd15, %rd8;
	mul.wide.s32 	%rd16, %r1, 3;
	add.s64 	%rd17, %rd15, %rd16;
	st.global.u8 	[%rd17], %r25;
	cvt.rzi.u32.f32 	%r26, %f175;
	st.global.u8 	[%rd17+1], %r26;
	cvt.rzi.u32.f32 	%r27, %f176;
	st.global.u8 	[%rd17+2], %r27;
$L__BB0_15:
	ret;

}
	// .globl	_Z15horizontal_convP5pixelS0_iiPfi
.visible .entry _Z15horizontal_convP5pixelS0_iiPfi(
	.param .u64 .ptr .align 1 _Z15horizontal_convP5pixelS0_iiPfi_param_0,
	.param .u64 .ptr .align 1 _Z15horizontal_convP5pixelS0_iiPfi_param_1,
	.param .u32 _Z15horizontal_convP5pixelS0_iiPfi_param_2,
	.param .u32 _Z15horizontal_convP5pixelS0_iiPfi_param_3,
	.param .u64 .ptr .align 1 _Z15horizontal_convP5pixelS0_iiPfi_param_4,
	.param .u32 _Z15horizontal_convP5pixelS0_iiPfi_param_5
)
{
	.reg .pred 	%p<13>;
	.reg .b32 	%r<33>;
	.reg .b32 	%f<177>;
	.reg .b64 	%rd<20>;

	ld.param.u64 	%rd8, [_Z15horizontal_convP5pixelS0_iiPfi_param_1];
	ld.param.u32 	%r18, [_Z15horizontal_convP5pixelS0_iiPfi_param_2];
	ld.param.u32 	%r19, [_Z15horizontal_convP5pixelS0_iiPfi_param_3];
	ld.param.u64 	%rd9, [_Z15horizontal_convP5pixelS0_iiPfi_param_4];
	ld.param.u32 	%r17, [_Z15horizontal_convP5pixelS0_iiPfi_param_5];
	cvta.to.global.u64 	%rd1, %rd9;
	mov.u32 	%r20, %ctaid.x;
	mov.u32 	%r21, %ntid.x;
	mov.u32 	%r22, %tid.x;
	mad.lo.s32 	%r1, %r20, %r21, %r22;
	div.s32 	%r23, %r1, %r18;
	setp.ge.s32 	%p1, %r23, %r19;
	setp.lt.s32 	%p2, %r18, 0;
	or.pred  	%p3, %p2, %p1;
	@%p3 bra 	$L__BB1_15;
	setp.lt.s32 	%p4, %r17, 1;
	mov.f32 	%f174, 0f00000000;
	mov.f32 	%f175, %f174;
	mov.f32 	%f176, %f174;
	@%p4 bra 	$L__BB1_14;
	and.b32  	%r2, %r17, 15;
	setp.lt.u32 	%p5, %r17, 16;
	mov.f32 	%f176, 0f00000000;
	mov.b32 	%r30, 0;
	mov.f32 	%f175, %f176;
	mov.f32 	%f174, %f176;
	@%p5 bra 	$L__BB1_5;
	and.b32  	%r30, %r17, 2147483632;
	neg.s32 	%r28, %r30;
	add.s64 	%rd18, %rd1, 32;
	mov.f32 	%f176, 0f00000000;
$L__BB1_4:
	.pragma "nounroll";
	ld.global.f32 	%f44, [%rd18+-32];
	fma.rn.f32 	%f45, %f44, 0f00000000, %f174;
	fma.rn.f32 	%f46, %f44, 0f00000000, %f176;
	fma.rn.f32 	%f47, %f44, 0f00000000, %f175;
	ld.global.f32 	%f48, [%rd18+-28];
	fma.rn.f32 	%f49, %f48, 0f00000000, %f45;
	fma.rn.f32 	%f50, %f48, 0f00000000, %f46;
	fma.rn.f32 	%f51, %f48, 0f00000000, %f47;
	ld.global.f32 	%f52, [%rd18+-24];
	fma.rn.f32 	%f53, %f52, 0f00000000, %f49;
	fma.rn.f32 	%f54, %f52, 0f00000000, %f50;
	fma.rn.f32 	%f55, %f52, 0f00000000, %f51;
	ld.global.f32 	%f56, [%rd18+-20];
	fma.rn.f32 	%f57, %f56, 0f00000000, %f53;
	fma.rn.f32 	%f58, %f56, 0f00000000, %f54;
	fma.rn.f32 	%f59, %f56, 0f00000000, %f55;
	ld.global.f32 	%f60, [%rd18+-16];
	fma.rn.f32 	%f61, %f60, 0f00000000, %f57;
	fma.rn.f32 	%f62, %f60, 0f00000000, %f58;
	fma.rn.f32 	%f63, %f60, 0f00000000, %f59;
	ld.global.f32 	%f64, [%rd18+-12];
	fma.rn.f32 	%f65, %f64, 0f00000000, %f61;
	fma.rn.f32 	%f66, %f64, 0f00000000, %f62;
	fma.rn.f32 	%f67, %f64, 0f00000000, %f63;
	ld.global.f32 	%f68, [%rd18+-8];
	fma.rn.f32 	%f69, %f68, 0f00000000, %f65;
	fma.rn.f32 	%f70, %f68, 0f00000000, %f66;
	fma.rn.f32 	%f71, %f68, 0f00000000, %f67;
	ld.global.f32 	%f72, [%rd18+-4];
	fma.rn.f32 	%f73, %f72, 0f00000000, %f69;
	fma.rn.f32 	%f74, %f72, 0f00000000, %f70;
	fma.rn.f32 	%f75, %f72, 0f00000000, %f71;
	ld.global.f32 	%f76, [%rd18];
	fma.rn.f32 	%f77, %f76, 0f00000000, %f73;
	fma.rn.f32 	%f78, %f76, 0f00000000, %f74;
	fma.rn.f32 	%f79, %f76, 0f00000000, %f75;
	ld.global.f32 	%f80, [%rd18+4];
	fma.rn.f32 	%f81, %f80, 0f00000000, %f77;
	fma.rn.f32 	%f82, %f80, 0f00000000, %f78;
	fma.rn.f32 	%f83, %f80, 0f00000000, %f79;
	ld.global.f32 	%f84, [%rd18+8];
	fma.rn.f32 	%f85, %f84, 0f00000000, %f81;
	fma.rn.f32 	%f86, %f84, 0f00000000, %f82;
	fma.rn.f32 	%f87, %f84, 0f00000000, %f83;
	ld.global.f32 	%f88, [%rd18+12];
	fma.rn.f32 	%f89, %f88, 0f00000000, %f85;
	fma.rn.f32 	%f90, %f88, 0f00000000, %f86;
	fma.rn.f32 	%f91, %f88, 0f00000000, %f87;
	ld.global.f32 	%f92, [%rd18+16];
	fma.rn.f32 	%f93, %f92, 0f00000000, %f89;
	fma.rn.f32 	%f94, %f92, 0f00000000, %f90;
	fma.rn.f32 	%f95, %f92, 0f00000000, %f91;
	ld.global.f32 	%f96, [%rd18+20];
	fma.rn.f32 	%f97, %f96, 0f00000000, %f93;
	fma.rn.f32 	%f98, %f96, 0f00000000, %f94;
	fma.rn.f32 	%f99, %f96, 0f00000000, %f95;
	ld.global.f32 	%f100, [%rd18+24];
	fma.rn.f32 	%f101, %f100, 0f00000000, %f97;
	fma.rn.f32 	%f102, %f100, 0f00000000, %f98;
	fma.rn.f32 	%f103, %f100, 0f00000000, %f99;
	ld.global.f32 	%f104, [%rd18+28];
	fma.rn.f32 	%f174, %f104, 0f00000000, %f101;
	fma.rn.f32 	%f176, %f104, 0f00000000, %f102;
	fma.rn.f32 	%f175, %f104, 0f00000000, %f103;
	add.s32 	%r28, %r28, 16;
	add.s64 	%rd18, %rd18, 64;
	setp.ne.s32 	%p6, %r28, 0;
	@%p6 bra 	$L__BB1_4;
$L__BB1_5:
	setp.eq.s32 	%p7, %r2, 0;
	@%p7 bra 	$L__BB1_14;
	and.b32  	%r8, %r17, 7;
	setp.lt.u32 	%p8, %r2, 8;
	@%p8 bra 	$L__BB1_8;
	mul.wide.u32 	%rd10, %r30, 4;
	add.s64 	%rd11, %rd1, %rd10;
	ld.global.f32 	%f106, [%rd11];
	fma.rn.f32 	%f107, %f106, 0f00000000, %f174;
	fma.rn.f32 	%f108, %f106, 0f00000000, %f176;
	fma.rn.f32 	%f109, %f106, 0f00000000, %f175;
	ld.global.f32 	%f110, [%rd11+4];
	fma.rn.f32 	%f111, %f110, 0f00000000, %f107;
	fma.rn.f32 	%f112, %f110, 0f00000000, %f108;
	fma.rn.f32 	%f113, %f110, 0f00000000, %f109;
	ld.global.f32 	%f114, [%rd11+8];
	fma.rn.f32 	%f115, %f114, 0f00000000, %f111;
	fma.rn.f32 	%f116, %f114, 0f00000000, %f112;
	fma.rn.f32 	%f117, %f114, 0f00000000, %f113;
	ld.global.f32 	%f118, [%rd11+12];
	fma.rn.f32 	%f119, %f118, 0f00000000, %f115;
	fma.rn.f32 	%f120, %f118, 0f00000000, %f116;
	fma.rn.f32 	%f121, %f118, 0f00000000, %f117;
	ld.global.f32 	%f122, [%rd11+16];
	fma.rn.f32 	%f123, %f122, 0f00000000, %f119;
	fma.rn.f32 	%f124, %f122, 0f00000000, %f120;
	fma.rn.f32 	%f125, %f122, 0f00000000, %f121;
	ld.global.f32 	%f126, [%rd11+20];
	fma.rn.f32 	%f127, %f126, 0f00000000, %f123;
	fma.rn.f32 	%f128, %f126, 0f00000000, %f124;
	fma.rn.f32 	%f129, %f126, 0f00000000, %f125;
	ld.global.f32 	%f130, [%rd11+24];
	fma.rn.f32 	%f131, %f130, 0f00000000, %f127;
	fma.rn.f32 	%f132, %f130, 0f00000000, %f128;
	fma.rn.f32 	%f133, %f130, 0f00000000, %f129;
	ld.global.f32 	%f134, [%rd11+28];
	fma.rn.f32 	%f174, %f134, 0f00000000, %f131;
	fma.rn.f32 	%f176, %f134, 0f00000000, %f132;
	fma.rn.f32 	%f175, %f134, 0f00000000, %f133;
	add.s32 	%r30, %r30, 8;
$L__BB1_8:
	setp.eq.s32 	%p9, %r8, 0;
	@%p9 bra 	$L__BB1_14;
	and.b32  	%r11, %r17, 3;
	setp.lt.u32 	%p10, %r8, 4;
	@%p10 bra 	$L__BB1_11;
	mul.wide.u32 	%rd12, %r30, 4;
	add.s64 	%rd13, %rd1, %rd12;
	ld.global.f32 	%f136, [%rd13];
	fma.rn.f32 	%f137, %f136, 0f00000000, %f174;
	fma.rn.f32 	%f138, %f136, 0f00000000, %f176;
	fma.rn.f32 	%f139, %f136, 0f00000000, %f175;
	ld.global.f32 	%f140, [%rd13+4];
	fma.rn.f32 	%f141, %f140, 0f00000000, %f137;
	fma.rn.f32 	%f142, %f140, 0f00000000, %f138;
	fma.rn.f32 	%f143, %f140, 0f00000000, %f139;
	ld.global.f32 	%f144, [%rd13+8];
	fma.rn.f32 	%f145, %f144, 0f00000000, %f141;
	fma.rn.f32 	%f146, %f144, 0f00000000, %f142;
	fma.rn.f32 	%f147, %f144, 0f00000000, %f143;
	ld.global.f32 	%f148, [%rd13+12];
	fma.rn.f32 	%f174, %f148, 0f00000000, %f145;
	fma.rn.f32 	%f176, %f148, 0f00000000, %f146;
	fma.rn.f32 	%f175, %f148, 0f00000000, %f147;
	add.s32 	%r30, %r30, 4;
$L__BB1_11:
	setp.eq.s32 	%p11, %r11, 0;
	@%p11 bra 	$L__BB1_14;
	mul.wide.u32 	%rd14, %r30, 4;
	add.s64 	%rd19, %rd1, %rd14;
	neg.s32 	%r32, %r11;
$L__BB1_13:
	.pragma "nounroll";
	ld.global.f32 	%f149, [%rd19];
	fma.rn.f32 	%f174, %f149, 0f00000000, %f174;
	fma.rn.f32 	%f176, %f149, 0f00000000, %f176;
	fma.rn.f32 	%f175, %f149, 0f00000000, %f175;
	add.s64 	%rd19, %rd19, 4;
	add.s32 	%r32, %r32, 1;
	setp.ne.s32 	%p12, %r32, 0;
	@%p12 bra 	$L__BB1_13;
$L__BB1_14:
	cvt.rzi.u32.f32 	%r25, %f174;
	cvta.to.global.u64 	%rd15, %rd8;
	mul.wide.s32 	%rd16, %r1, 3;
	add.s64 	%rd17, %rd15, %rd16;
	st.global.u8 	[%rd17], %r25;
	cvt.rzi.u32.f32 	%r26, %f176;
	st.global.u8 	[%rd17+1], %r26;
	cvt.rzi.u32.f32 	%r27, %f175;
	st.global.u8 	[%rd17+2], %r27;
$L__BB1_15:
	ret;

}


// ===== COMPILED SASS (sm_100) =====

	.target	sm_100

	.elftype	@"ET_EXEC"


//--------------------- .note.nv.tkinfo           --------------------------
	.section	.note.nv.tkinfo,"",@"SHT_NOTE"
	.sectionflags	@"SHF_NOTE_NV_TKINFO"
	.tkinfo
        /*0018*/ 	.word	0x00000002
        /*0030*/ 	.string	""
        /*0030*/ 	.string	"ptxas"
        /*0030*/ 	.string	"Cuda compilation tools, release 13.0, V13.0.88"
        /*0030*/ 	.string	"Build cuda_13.0.r13.0/compiler.36424714_0"
        /*0030*/ 	.string	"-arch sm_100 -m 64 "



//--------------------- .note.nv.cuinfo           --------------------------
	.section	.note.nv.cuinfo,"",@"SHT_NOTE"
	.sectionflags	@"SHF_NOTE_NV_CUINFO"
        /*0018*/ 	.short	0x0002
        /*001a*/ 	.short	0x0064
        /*001c*/ 	.short	0x0082
	.zero		2


//--------------------- .nv.info                  --------------------------
	.section	.nv.info,"",@"SHT_CUDA_INFO"
	.align	4


	//----- nvinfo : EIATTR_REGCOUNT
	.align		4
        /*0000*/ 	.byte	0x04, 0x2f
        /*0002*/ 	.short	(.L_1 - .L_0)
	.align		4
.L_0:
        /*0004*/ 	.word	index@(_Z13vertical_convP5pixelS0_iiPfi)
        /*0008*/ 	.word	0x0000001c


	//----- nvinfo : EIATTR_FRAME_SIZE
	.align		4
.L_1:
        /*000c*/ 	.byte	0x04, 0x11
        /*000e*/ 	.short	(.L_3 - .L_2)
	.align		4
.L_2:
        /*0010*/ 	.word	index@(_Z13vertical_convP5pixelS0_iiPfi)
        /*0014*/ 	.word	0x00000000


	//----- nvinfo : EIATTR_REGCOUNT
	.align		4
.L_3:
        /*0018*/ 	.byte	0x04, 0x2f
        /*001a*/ 	.short	(.L_5 - .L_4)
	.align		4
.L_4:
        /*001c*/ 	.word	index@(_Z15horizontal_convP5pixelS0_iiPfi)
        /*0020*/ 	.word	0x0000001c


	//----- nvinfo : EIATTR_FRAME_SIZE
	.align		4
.L_5:
        /*0024*/ 	.byte	0x04, 0x11
        /*0026*/ 	.short	(.L_7 - .L_6)
	.align		4
.L_6:
        /*0028*/ 	.word	index@(_Z15horizontal_convP5pixelS0_iiPfi)
        /*002c*/ 	.word	0x00000000


	//----- nvinfo : EIATTR_MIN_STACK_SIZE
	.align		4
.L_7:
        /*0030*/ 	.byte	0x04, 0x12
        /*0032*/ 	.short	(.L_9 - .L_8)
	.align		4
.L_8:
        /*0034*/ 	.word	index@(_Z15horizontal_convP5pixelS0_iiPfi)
        /*0038*/ 	.word	0x00000000


	//----- nvinfo : EIATTR_MIN_STACK_SIZE
	.align		4
.L_9:
        /*003c*/ 	.byte	0x04, 0x12
        /*003e*/ 	.short	(.L_11 - .L_10)
	.align		4
.L_10:
        /*0040*/ 	.word	index@(_Z13vertical_convP5pixelS0_iiPfi)
        /*0044*/ 	.word	0x00000000
.L_11:


//--------------------- .nv.compat                --------------------------
	.section	.nv.compat,"",@"SHT_CUDA_COMPAT_INFO"
	.align	4
        /*0000*/ 	.byte	0x02, 0x09, 0x00, 0x00, 0x02, 0x02, 0x01, 0x00, 0x02, 0x05, 0x05, 0x00, 0x03, 0x07, 0x01, 0x01
        /*0010*/ 	.byte	0x02, 0x03, 0x00, 0x00, 0x02, 0x06, 0x01, 0x00, 0x04, 0x0b, 0x08, 0x00, 0x09, 0x00, 0x00, 0x00
        /*0020*/ 	.byte	0x00, 0x00, 0x00, 0x00


//--------------------- .nv.info._Z15horizontal_convP5pixelS0_iiPfi --------------------------
	.section	.nv.info._Z15horizontal_convP5pixelS0_iiPfi,"",@"SHT_CUDA_INFO"
	.sectionflags	@""
	.align	4


	//----- nvinfo : EIATTR_CUDA_API_VERSION
	.align		4
        /*0000*/ 	.byte	0x04, 0x37
        /*0002*/ 	.short	(.L_13 - .L_12)
.L_12:
        /*0004*/ 	.word	0x00000082


	//----- nvinfo : EIATTR_KPARAM_INFO
	.align		4
.L_13:
        /*0008*/ 	.byte	0x04, 0x17
        /*000a*/ 	.short	(.L_15 - .L_14)
.L_14:
        /*000c*/ 	.word	0x00000000
        /*0010*/ 	.short	0x0005
        /*0012*/ 	.short	0x0020
        /*0014*/ 	.byte	0x00, 0xf0, 0x11, 0x00


	//----- nvinfo : EIATTR_KPARAM_INFO
	.align		4
.L_15:
        /*0018*/ 	.byte	0x04, 0x17
        /*001a*/ 	.short	(.L_17 - .L_16)
.L_16:
        /*001c*/ 	.word	0x00000000
        /*0020*/ 	.short	0x0004
        /*0022*/ 	.short	0x0018
        /*0024*/ 	.byte	0x00, 0xf5, 0x21, 0x00


	//----- nvinfo : EIATTR_KPARAM_INFO
	.align		4
.L_17:
        /*0028*/ 	.byte	0x04, 0x17
        /*002a*/ 	.short	(.L_19 - .L_18)
.L_18:
        /*002c*/ 	.word	0x00000000
        /*0030*/ 	.short	0x0003
        /*0032*/ 	.short	0x0014
        /*0034*/ 	.byte	0x00, 0xf0, 0x11, 0x00


	//----- nvinfo : EIATTR_KPARAM_INFO
	.align		4
.L_19:
        /*0038*/ 	.byte	0x04, 0x17
        /*003a*/ 	.short	(.L_21 - .L_20)
.L_20:
        /*003c*/ 	.word	0x00000000
        /*0040*/ 	.short	0x0002
        /*0042*/ 	.short	0x0010
        /*0044*/ 	.byte	0x00, 0xf0, 0x11, 0x00


	//----- nvinfo : EIATTR_KPARAM_INFO
	.align		4
.L_21:
        /*0048*/ 	.byte	0x04, 0x17
        /*004a*/ 	.short	(.L_23 - .L_22)
.L_22:
        /*004c*/ 	.word	0x00000000
        /*0050*/ 	.short	0x0001
        /*0052*/ 	.short	0x0008
        /*0054*/ 	.byte	0x00, 0xf5, 0x21, 0x00


	//----- nvinfo : EIATTR_KPARAM_INFO
	.align		4
.L_23:
        /*0058*/ 	.byte	0x04, 0x17
        /*005a*/ 	.short	(.L_25 - .L_24)
.L_24:
        /*005c*/ 	.word	0x00000000
        /*0060*/ 	.short	0x0000
        /*0062*/ 	.short	0x0000
        /*0064*/ 	.byte	0x00, 0xf5, 0x21, 0x00


	//----- nvinfo : EIATTR_SPARSE_MMA_MASK
	.align		4
.L_25:
        /*0068*/ 	.byte	0x03, 0x50
        /*006a*/ 	.short	0x0000


	//----- nvinfo : EIATTR_MAXREG_COUNT
	.align		4
        /*006c*/ 	.byte	0x03, 0x1b
        /*006e*/ 	.short	0x00ff


	//----- nvinfo : EIATTR_MERCURY_ISA_VERSION
	.align		4
        /*0070*/ 	.byte	0x03, 0x5f
        /*0072*/ 	.short	0x0101


	//----- nvinfo : EIATTR_VRC_CTA_INIT_COUNT
	.align		4
        /*0074*/ 	.byte	0x02, 0x4a
	.zero		1
	.zero		1


	//----- nvinfo : EIATTR_EXIT_INSTR_OFFSETS
	.align		4
        /*0078*/ 	.byte	0x04, 0x1c
        /*007a*/ 	.short	(.L_27 - .L_26)


	//   ....[0]....
.L_26:
        /*007c*/ 	.word	0x00000200


	//   ....[1]....
        /*0080*/ 	.word	0x00000d50


	//----- nvinfo : EIATTR_CBANK_PARAM_SIZE
	.align		4
.L_27:
        /*0084*/ 	.byte	0x03, 0x19
        /*0086*/ 	.short	0x0024


	//----- nvinfo : EIATTR_PARAM_CBANK
	.align		4
        /*0088*/ 	.byte	0x04, 0x0a
        /*008a*/ 	.short	(.L_29 - .L_28)
	.align		4
.L_28:
        /*008c*/ 	.word	index@(.nv.constant0._Z15horizontal_convP5pixelS0_iiPfi)
        /*0090*/ 	.short	0x0380
        /*0092*/ 	.short	0x0024


	//----- nvinfo : EIATTR_SW_WAR
	.align		4
.L_29:
        /*0094*/ 	.byte	0x04, 0x36
        /*0096*/ 	.short	(.L_31 - .L_30)
.L_30:
        /*0098*/ 	.word	0x00000008
.L_31:


//--------------------- .nv.info._Z13vertical_convP5pixelS0_iiPfi --------------------------
	.section	.nv.info._Z13vertical_convP5pixelS0_iiPfi,"",@"SHT_CUDA_INFO"
	.sectionflags	@""
	.align	4


	//----- nvinfo : EIATTR_CUDA_API_VERSION
	.align		4
        /*0000*/ 	.byte	0x04, 0x37
        /*0002*/ 	.short	(.L_33 - .L_32)
.L_32:
        /*0004*/ 	.word	0x00000082


	//----- nvinfo : EIATTR_KPARAM_INFO
	.align		4
.L_33:
        /*0008*/ 	.byte	0x04, 0x17
        /*000a*/ 	.short	(.L_35 - .L_34)
.L_34:
        /*000c*/ 	.word	0x00000000
        /*0010*/ 	.short	0x0005
        /*0012*/ 	.short	0x0020
        /*0014*/ 	.byte	0x00, 0xf0, 0x11, 0x00


	//----- nvinfo : EIATTR_KPARAM_INFO
	.align		4
.L_35:
        /*0018*/ 	.byte	0x04, 0x17
        /*001a*/ 	.short	(.L_37 - .L_36)
.L_36:
        /*001c*/ 	.word	0x00000000
        /*0020*/ 	.short	0x0004
        /*0022*/ 	.short	0x0018
        /*0024*/ 	.byte	0x00, 0xf5, 0x21, 0x00


	//----- nvinfo : EIATTR_KPARAM_INFO
	.align		4
.L_37:
        /*0028*/ 	.byte	0x04, 0x17
        /*002a*/ 	.short	(.L_39 - .L_38)
.L_38:
        /*002c*/ 	.word	0x00000000
        /*0030*/ 	.short	0x0003
        /*0032*/ 	.short	0x0014
        /*0034*/ 	.byte	0x00, 0xf0, 0x11, 0x00


	//----- nvinfo : EIATTR_KPARAM_INFO
	.align		4
.L_39:
        /*0038*/ 	.byte	0x04, 0x17
        /*003a*/ 	.short	(.L_41 - .L_40)
.L_40:
        /*003c*/ 	.word	0x00000000
        /*0040*/ 	.short	0x0002
        /*0042*/ 	.short	0x0010
        /*0044*/ 	.byte	0x00, 0xf0, 0x11, 0x00


	//----- nvinfo : EIATTR_KPARAM_INFO
	.align		4
.L_41:
        /*0048*/ 	.byte	0x04, 0x17
        /*004a*/ 	.short	(.L_43 - .L_42)
.L_42:
        /*004c*/ 	.word	0x00000000
        /*0050*/ 	.short	0x0001
        /*0052*/ 	.short	0x0008
        /*0054*/ 	.byte	0x00, 0xf5, 0x21, 0x00


	//----- nvinfo : EIATTR_KPARAM_INFO
	.align		4
.L_43:
        /*0058*/ 	.byte	0x04, 0x17
        /*005a*/ 	.short	(.L_45 - .L_44)
.L_44:
        /*005c*/ 	.word	0x00000000
        /*0060*/ 	.short	0x0000
        /*0062*/ 	.short	0x0000
        /*0064*/ 	.byte	0x00, 0xf5, 0x21, 0x00


	//----- nvinfo : EIATTR_SPARSE_MMA_MASK
	.align		4
.L_45:
        /*0068*/ 	.byte	0x03, 0x50
        /*006a*/ 	.short	0x0000


	//----- nvinfo : EIATTR_MAXREG_COUNT
	.align		4
        /*006c*/ 	.byte	0x03, 0x1b
        /*006e*/ 	.short	0x00ff


	//----- nvinfo : EIATTR_MERCURY_ISA_VERSION
	.align		4
        /*0070*/ 	.byte	0x03, 0x5f
        /*0072*/ 	.short	0x0101


	//----- nvinfo : EIATTR_VRC_CTA_INIT_COUNT
	.align		4
        /*0074*/ 	.byte	0x02, 0x4a
	.zero		1
	.zero		1


	//----- nvinfo : EIATTR_EXIT_INSTR_OFFSETS
	.align		4
        /*0078*/ 	.byte	0x04, 0x1c
        /*007a*/ 	.short	(.L_47 - .L_46)


	//   ....[0]....
.L_46:
        /*007c*/ 	.word	0x00000200


	//   ....[1]....
        /*0080*/ 	.word	0x00000d50


	//----- nvinfo : EIATTR_CBANK_PARAM_SIZE
	.align		4
.L_47:
        /*0084*/ 	.byte	0x03, 0x19
        /*0086*/ 	.short	0x0024


	//----- nvinfo : EIATTR_PARAM_CBANK
	.align		4
        /*0088*/ 	.byte	0x04, 0x0a
        /*008a*/ 	.short	(.L_49 - .L_48)
	.align		4
.L_48:
        /*008c*/ 	.word	index@(.nv.constant0._Z13vertical_convP5pixelS0_iiPfi)
        /*0090*/ 	.short	0x0380
        /*0092*/ 	.short	0x0024


	//----- nvinfo : EIATTR_SW_WAR
	.align		4
.L_49:
        /*0094*/ 	.byte	0x04, 0x36
        /*0096*/ 	.short	(.L_51 - .L_50)
.L_50:
        /*0098*/ 	.word	0x00000008
.L_51:


//--------------------- .nv.callgraph             --------------------------
	.section	.nv.callgraph,"",@"SHT_CUDA_CALLGRAPH"
	.align	4
	.sectionentsize	8
	.align		4
        /*0000*/ 	.word	0x00000000
	.align		4
        /*0004*/ 	.word	0xffffffff
	.align		4
        /*0008*/ 	.word	0x00000000
	.align		4
        /*000c*/ 	.word	0xfffffffe
	.align		4
        /*0010*/ 	.word	0x00000000
	.align		4
        /*0014*/ 	.word	0xfffffffd
	.align		4
        /*0018*/ 	.word	0x00000000
	.align		4
        /*001c*/ 	.word	0xfffffffc


//--------------------- .text._Z15horizontal_convP5pixelS0_iiPfi --------------------------
	.section	.text._Z15horizontal_convP5pixelS0_iiPfi,"ax",@progbits
	.align	128
        .global         _Z15horizontal_convP5pixelS0_iiPfi
        .type           _Z15horizontal_convP5pixelS0_iiPfi,@function
        .size           _Z15horizontal_convP5pixelS0_iiPfi,(.L_x_14 - _Z15horizontal_convP5pixelS0_iiPfi)
        .other          _Z15horizontal_convP5pixelS0_iiPfi,@"STO_CUDA_ENTRY STV_DEFAULT"
_Z15horizontal_convP5pixelS0_iiPfi:
.text._Z15horizontal_convP5pixelS0_iiPfi:
[----:B------:R-:W-:Y:S08]  /*0000*/  LDC R1, c[0x0][0x37c] ;  /* 0x0000df00ff017b82 */ /* 0x000ff00000000800 */
[----:B------:R-:W0:Y:S01]  /*0010*/  LDC R9, c[0x0][0x390] ;  /* 0x0000e400ff097b82 */ /* 0x000e220000000800 */
[----:B------:R-:W1:Y:S07]  /*0020*/  S2R R5, SR_TID.X ;  /* 0x0000000000057919 */ /* 0x000e6e0000002100 */
[----:B------:R-:W1:Y:S08]  /*0030*/  S2UR UR4, SR_CTAID.X ;  /* 0x00000000000479c3 */ /* 0x000e700000002500 */
[----:B------:R-:W1:Y:S01]  /*0040*/  LDC R4, c[0x0][0x360] ;  /* 0x0000d800ff047b82 */ /* 0x000e620000000800 */
[----:B0-----:R-:W-:-:S04]  /*0050*/  IABS R7, R9 ;  /* 0x0000000900077213 */ /* 0x001fc80000000000 */
[----:B------:R-:W0:Y:S01]  /*0060*/  I2F.RP R0, R7 ;  /* 0x0000000700007306 */ /* 0x000e220000209400 */
[----:B-1----:R-:W-:Y:S01]  /*0070*/  IMAD R4, R4, UR4, R5 ;  /* 0x0000000404047c24 */ /* 0x002fe2000f8e0205 */
[----:B------:R-:W1:Y:S06]  /*0080*/  LDCU UR4, c[0x0][0x394] ;  /* 0x00007280ff0477ac */ /* 0x000e6c0008000800 */
[----:B0-----:R-:W0:Y:S02]  /*0090*/  MUFU.RCP R0, R0 ;  /* 0x0000000000007308 */ /* 0x001e240000001000 */
[----:B0-----:R-:W-:-:S02]  /*00a0*/  IADD3 R2, PT, PT, R0, 0xffffffe, RZ ;  /* 0x0ffffffe00027810 */ /* 0x001fc40007ffe0ff */
[----:B------:R-:W-:-:S04]  /*00b0*/  IABS R0, R4 ;  /* 0x0000000400007213 */ /* 0x000fc80000000000 */
[----:B------:R0:W2:Y:S02]  /*00c0*/  F2I.FTZ.U32.TRUNC.NTZ R3, R2 ;  /* 0x0000000200037305 */ /* 0x0000a4000021f000 */
[----:B0-----:R-:W-:Y:S01]  /*00d0*/  HFMA2 R2, -RZ, RZ, 0, 0 ;  /* 0x00000000ff027431 */ /* 0x001fe200000001ff */
[----:B--2---:R-:W-:-:S05]  /*00e0*/  IADD3 R6, PT, PT, RZ, -R3, RZ ;  /* 0x80000003ff067210 */ /* 0x004fca0007ffe0ff */
[----:B------:R-:W-:-:S04]  /*00f0*/  IMAD R5, R6, R7, RZ ;  /* 0x0000000706057224 */ /* 0x000fc800078e02ff */
[----:B------:R-:W-:-:S06]  /*0100*/  IMAD.HI.U32 R3, R3, R5, R2 ;  /* 0x0000000503037227 */ /* 0x000fcc00078e0002 */
[----:B------:R-:W-:-:S05]  /*0110*/  IMAD.HI.U32 R3, R3, R0, RZ ;  /* 0x0000000003037227 */ /* 0x000fca00078e00ff */
[----:B------:R-:W-:-:S05]  /*0120*/  IADD3 R5, PT, PT, -R3, RZ, RZ ;  /* 0x000000ff03057210 */ /* 0x000fca0007ffe1ff */
[----:B------:R-:W-:-:S05]  /*0130*/  IMAD R0, R7, R5, R0 ;  /* 0x0000000507007224 */ /* 0x000fca00078e0200 */
[----:B------:R-:W-:-:S13]  /*0140*/  ISETP.GT.U32.AND P2, PT, R7, R0, PT ;  /* 0x000000000700720c */ /* 0x000fda0003f44070 */
[-C--:B------:R-:W-:Y:S02]  /*0150*/  @!P2 IADD3 R0, PT, PT, R0, -R7.reuse, RZ ;  /* 0x800000070000a210 */ /* 0x080fe40007ffe0ff */
[----:B------:R-:W-:Y:S02]  /*0160*/  @!P2 IADD3 R3, PT, PT, R3, 0x1, RZ ;  /* 0x000000010303a810 */ /* 0x000fe40007ffe0ff */
[----:B------:R-:W-:Y:S02]  /*0170*/  ISETP.GE.U32.AND P0, PT, R0, R7, PT ;  /* 0x000000070000720c */ /* 0x000fe40003f06070 */
[----:B------:R-:W-:Y:S02]  /*0180*/  LOP3.LUT R0, R4, R9, RZ, 0x3c, !PT ;  /* 0x0000000904007212 */ /* 0x000fe400078e3cff */
[----:B------:R-:W-:Y:S02]  /*0190*/  ISETP.NE.AND P2, PT, R9, RZ, PT ;  /* 0x000000ff0900720c */ /* 0x000fe40003f45270 */
[----:B------:R-:W-:-:S07]  /*01a0*/  ISETP.GE.AND P1, PT, R0, RZ, PT ;  /* 0x000000ff0000720c */ /* 0x000fce0003f26270 */
[----:B------:R-:W-:-:S06]  /*01b0*/  @P0 IADD3 R3, PT, PT, R3, 0x1, RZ ;  /* 0x0000000103030810 */ /* 0x000fcc0007ffe0ff */
[----:B------:R-:W-:Y:S02]  /*01c0*/  @!P1 IADD3 R3, PT, PT, -R3, RZ, RZ ;  /* 0x000000ff03039210 */ /* 0x000fe40007ffe1ff */
[----:B------:R-:W-:-:S04]  /*01d0*/  @!P2 LOP3.LUT R3, RZ, R9, RZ, 0x33, !PT ;  /* 0x00000009ff03a212 */ /* 0x000fc800078e33ff */
[----:B-1----:R-:W-:-:S04]  /*01e0*/  ISETP.GE.AND P0, PT, R3, UR4, PT ;  /* 0x0000000403007c0c */ /* 0x002fc8000bf06270 */
[----:B------:R-:W-:-:S13]  /*01f0*/  ISETP.LT.OR P0, PT, R9, RZ, P0 ;  /* 0x000000ff0900720c */ /* 0x000fda0000701670 */
[----:B------:R-:W-:Y:S05]  /*0200*/  @P0 EXIT ;  /* 0x000000000000094d */ /* 0x000fea0003800000 */
[----:B------:R-:W0:Y:S01]  /*0210*/  LDCU UR6, c[0x0][0x3a0] ;  /* 0x00007400ff0677ac */ /* 0x000e220008000800 */
[----:B------:R-:W-:Y:S02]  /*0220*/  MOV R0, RZ ;  /* 0x000000ff00007202 */ /* 0x000fe40000000f00 */
[----:B------:R-:W-:Y:S01]  /*0230*/  MOV R6, RZ ;  /* 0x000000ff00067202 */ /* 0x000fe20000000f00 */
[----:B------:R-:W1:Y:S01]  /*0240*/  LDCU.64 UR10, c[0x0][0x358] ;  /* 0x00006b00ff0a77ac */ /* 0x000e620008000a00 */
[----:B------:R-:W-:Y:S01]  /*0250*/  MOV R5, RZ ;  /* 0x000000ff00057202 */ /* 0x000fe20000000f00 */
[----:B0-----:R-:W-:-:S09]  /*0260*/  UISETP.GE.AND UP0, UPT, UR6, 0x1, UPT ;  /* 0x000000010600788c */ /* 0x001fd2000bf06270 */
[----:B-1----:R-:W-:Y:S05]  /*0270*/  BRA.U !UP0, `(.L_x_0) ;  /* 0x0000000908947547 */ /* 0x002fea000b800000 */
[----:B------:R-:W-:Y:S01]  /*0280*/  UISETP.GE.U32.AND UP1, UPT, UR6, 0x10, UPT ;  /* 0x000000100600788c */ /* 0x000fe2000bf26070 */
[----:B------:R-:W-:Y:S01]  /*0290*/  HFMA2 R0, -RZ, RZ, 0, 0 ;  /* 0x00000000ff007431 */ /* 0x000fe200000001ff */
[----:B------:R-:W-:Y:S01]  /*02a0*/  ULOP3.LUT UR7, UR6, 0xf, URZ, 0xc0, !UPT ;  /* 0x0000000f06077892 */ /* 0x000fe2000f8ec0ff */
[----:B------:R-:W-:Y:S02]  /*02b0*/  MOV R5, RZ ;  /* 0x000000ff00057202 */ /* 0x000fe40000000f00 */
[----:B------:R-:W-:Y:S01]  /*02c0*/  CS2R R6, SRZ ;  /* 0x0000000000067805 */ /* 0x000fe2000001ff00 */
[----:B------:R-:W-:-:S03]  /*02d0*/  UISETP.NE.AND UP0, UPT, UR7, URZ, UPT ;  /* 0x000000ff0700728c */ /* 0x000fc6000bf05270 */
[----:B------:R-:W-:Y:S08]  /*02e0*/  BRA.U !UP1, `(.L_x_1) ;  /* 0x00000005093c7547 */ /* 0x000ff0000b800000 */
[----:B------:R-:W0:Y:S01]  /*02f0*/  LDCU.64 UR4, c[0x0][0x398] ;  /* 0x00007300ff0477ac */ /* 0x000e220008000a00 */
[----:B------:R-:W-:Y:S01]  /*0300*/  MOV R5, RZ ;  /* 0x000000ff00057202 */ /* 0x000fe20000000f00 */
[----:B------:R-:W-:-:S04]  /*0310*/  ULOP3.LUT UR8, UR6, 0x7ffffff0, URZ, 0xc0, !UPT ;  /* 0x7ffffff006087892 */ /* 0x000fc8000f8ec0ff */
[----:B------:R-:W-:Y:S02]  /*0320*/  UIADD3 UR9, UPT, UPT, -UR8, URZ, URZ ;  /* 0x000000ff08097290 */ /* 0x000fe4000fffe1ff */
[----:B------:R-:W-:Y:S01]  /*0330*/  MOV R7, UR8 ;  /* 0x0000000800077c02 */ /* 0x000fe20008000f00 */
[----:B0-----:R-:W-:-:S04]  /*0340*/  UIADD3 UR4, UP1, UPT, UR4, 0x20, URZ ;  /* 0x0000002004047890 */ /* 0x001fc8000ff3e0ff */
[----:B------:R-:W-:Y:S02]  /*0350*/  UIADD3.X UR5, UPT, UPT, URZ, UR5, URZ, UP1, !UPT ;  /* 0x00000005ff057290 */ /* 0x000fe40008ffe4ff */
[----:B------:R-:W-:-:S04]  /*0360*/  MOV R10, UR4 ;  /* 0x00000004000a7c02 */ /* 0x000fc80008000f00 */
[----:B------:R-:W-:-:S07]  /*0370*/  MOV R3, UR5 ;  /* 0x0000000500037c02 */ /* 0x000fce0008000f00 */
.L_x_2:
[----:B------:R-:W-:-:S05]  /*0380*/  MOV R2, R10 ;  /* 0x0000000a00027202 */ /* 0x000fca0000000f00 */
[----:B------:R-:W2:Y:S04]  /*0390*/  LDG.E R23, desc[UR10][R2.64+-0x20] ;  /* 0xffffe00a02177981 */ /* 0x000ea8000c1e1900 */
[----:B------:R-:W3:Y:S04]  /*03a0*/  LDG.E R25, desc[UR10][R2.64+-0x1c] ;  /* 0xffffe40a02197981 */ /* 0x000ee8000c1e1900 */
[----:B------:R-:W4:Y:S04]  /*03b0*/  LDG.E R21, desc[UR10][R2.64+-0x18] ;  /* 0xffffe80a02157981 */ /* 0x000f28000c1e1900 */
[----:B------:R-:W5:Y:S04]  /*03c0*/  LDG.E R20, desc[UR10][R2.64+-0x14] ;  /* 0xffffec0a02147981 */ /* 0x000f68000c1e1900 */
        /* <DEDUP_REMOVED lines=11> */
[----:B------:R0:W5:Y:S01]  /*0480*/  LDG.E R9, desc[UR10][R2.64+0x1c] ;  /* 0x00001c0a02097981 */ /* 0x000162000c1e1900 */
[----:B------:R-:W-:-:S04]  /*0490*/  UIADD3 UR9, UPT, UPT, UR9, 0x10, URZ ;  /* 0x0000001009097890 */ /* 0x000fc8000fffe0ff */
[----:B------:R-:W-:Y:S01]  /*04a0*/  UISETP.NE.AND UP1, UPT, UR9, URZ, UPT ;  /* 0x000000ff0900728c */ /* 0x000fe2000bf25270 */
[-C--:B--2---:R-:W-:Y:S01]  /*04b0*/  FFMA R0, RZ, R23.reuse, R0 ;  /* 0x00000017ff007223 */ /* 0x084fe20000000000 */
[-C--:B------:R-:W-:Y:S01]  /*04c0*/  FFMA R5, RZ, R23.reuse, R5 ;  /* 0x00000017ff057223 */ /* 0x080fe20000000005 */
[----:B------:R-:W-:Y:S02]  /*04d0*/  FFMA R6, RZ, R23, R6 ;  /* 0x00000017ff067223 */ /* 0x000fe40000000006 */
[-C--:B---3--:R-:W-:Y:S01]  /*04e0*/  FFMA R0, RZ, R25.reuse, R0 ;  /* 0x00000019ff007223 */ /* 0x088fe20000000000 */
[-C--:B------:R-:W-:Y:S01]  /*04f0*/  FFMA R22, RZ, R25.reuse, R5 ;  /* 0x00000019ff167223 */ /* 0x080fe20000000005 */
[----:B------:R-:W-:Y:S02]  /*0500*/  FFMA R6, RZ, R25, R6 ;  /* 0x00000019ff067223 */ /* 0x000fe40000000006 */
[-C--:B----4-:R-:W-:Y:S01]  /*0510*/  FFMA R5, RZ, R21.reuse, R0 ;  /* 0x00000015ff057223 */ /* 0x090fe20000000000 */
[-C--:B------:R-:W-:Y:S01]  /*0520*/  FFMA R23, RZ, R21.reuse, R22 ;  /* 0x00000015ff177223 */ /* 0x080fe20000000016 */
[----:B------:R-:W-:-:S02]  /*0530*/  FFMA R21, RZ, R21, R6 ;  /* 0x00000015ff157223 */ /* 0x000fc40000000006 */
[-C--:B-----5:R-:W-:Y:S01]  /*0540*/  FFMA R0, RZ, R20.reuse, R5 ;  /* 0x00000014ff007223 */ /* 0x0a0fe20000000005 */
[-C--:B------:R-:W-:Y:S01]  /*0550*/  FFMA R6, RZ, R20.reuse, R23 ;  /* 0x00000014ff067223 */ /* 0x080fe20000000017 */
[----:B------:R-:W-:Y:S02]  /*0560*/  FFMA R20, RZ, R20, R21 ;  /* 0x00000014ff147223 */ /* 0x000fe40000000015 */
[-C--:B------:R-:W-:Y:S01]  /*0570*/  FFMA R5, RZ, R19.reuse, R0 ;  /* 0x00000013ff057223 */ /* 0x080fe20000000000 */
[-C--:B------:R-:W-:Y:S01]  /*0580*/  FFMA R21, RZ, R19.reuse, R6 ;  /* 0x00000013ff157223 */ /* 0x080fe20000000006 */
[----:B------:R-:W-:Y:S02]  /*0590*/  FFMA R19, RZ, R19, R20 ;  /* 0x00000013ff137223 */ /* 0x000fe40000000014 */
[-C--:B------:R-:W-:Y:S01]  /*05a0*/  FFMA R0, RZ, R18.reuse, R5 ;  /* 0x00000012ff007223 */ /* 0x080fe20000000005 */
[-C--:B------:R-:W-:Y:S01]  /*05b0*/  FFMA R6, RZ, R18.reuse, R21 ;  /* 0x00000012ff067223 */ /* 0x080fe20000000015 */
[----:B------:R-:W-:-:S02]  /*05c0*/  FFMA R18, RZ, R18, R19 ;  /* 0x00000012ff127223 */ /* 0x000fc40000000013 */
[-C--:B------:R-:W-:Y:S01]  /*05d0*/  FFMA R5, RZ, R17.reuse, R0 ;  /* 0x00000011ff057223 */ /* 0x080fe20000000000 */
        /* <DEDUP_REMOVED lines=22> */
[----:B------:R-:W-:Y:S01]  /*0740*/  FFMA R11, RZ, R10, R11 ;  /* 0x0000000aff0b7223 */ /* 0x000fe2000000000b */
[----:B------:R-:W-:Y:S01]  /*0750*/  IADD3 R10, P0, PT, R2, 0x40, RZ ;  /* 0x00000040020a7810 */ /* 0x000fe20007f1e0ff */
[-C--:B------:R-:W-:Y:S01]  /*0760*/  FFMA R0, RZ, R8.reuse, R5 ;  /* 0x00000008ff007223 */ /* 0x080fe20000000005 */
[-C--:B0-----:R-:W-:Y:S01]  /*0770*/  FFMA R2, RZ, R8.reuse, R13 ;  /* 0x00000008ff027223 */ /* 0x081fe2000000000d */
[----:B------:R-:W-:Y:S01]  /*0780*/  FFMA R6, RZ, R8, R11 ;  /* 0x00000008ff067223 */ /* 0x000fe2000000000b */
[----:B------:R-:W-:Y:S01]  /*0790*/  IADD3.X R3, PT, PT, RZ, R3, RZ, P0, !PT ;  /* 0x00000003ff037210 */ /* 0x000fe200007fe4ff */
[-C--:B------:R-:W-:Y:S01]  /*07a0*/  FFMA R0, RZ, R9.reuse, R0 ;  /* 0x00000009ff007223 */ /* 0x080fe20000000000 */
[-C--:B------:R-:W-:Y:S01]  /*07b0*/  FFMA R5, RZ, R9.reuse, R2 ;  /* 0x00000009ff057223 */ /* 0x080fe20000000002 */
[----:B------:R-:W-:Y:S01]  /*07c0*/  FFMA R6, RZ, R9, R6 ;  /* 0x00000009ff067223 */ /* 0x000fe20000000006 */
[----:B------:R-:W-:Y:S06]  /*07d0*/  BRA.U UP1, `(.L_x_2) ;  /* 0xfffffff901e87547 */ /* 0x000fec000b83ffff */
.L_x_1:
[----:B------:R-:W-:Y:S05]  /*07e0*/  BRA.U !UP0, `(.L_x_0) ;  /* 0x0000000508387547 */ /* 0x000fea000b800000 */
[----:B------:R-:W-:Y:S02]  /*07f0*/  UISETP.GE.U32.AND UP0, UPT, UR7, 0x8, UPT ;  /* 0x000000080700788c */ /* 0x000fe4000bf06070 */
[----:B------:R-:W-:-:S04]  /*0800*/  ULOP3.LUT UR5, UR6, 0x7, URZ, 0xc0, !UPT ;  /* 0x0000000706057892 */ /* 0x000fc8000f8ec0ff */
[----:B------:R-:W-:-:S03]  /*0810*/  UISETP.NE.AND UP1, UPT, UR5, URZ, UPT ;  /* 0x000000ff0500728c */ /* 0x000fc6000bf25270 */
[----:B------:R-:W-:Y:S08]  /*0820*/  BRA.U !UP0, `(.L_x_3) ;  /* 0x00000001088c7547 */ /* 0x000ff0000b800000 */
[----:B------:R-:W0:Y:S02]  /*0830*/  LDC.64 R10, c[0x0][0x398] ;  /* 0x0000e600ff0a7b82 */ /* 0x000e240000000a00 */
[----:B0-----:R-:W-:-:S05]  /*0840*/  IMAD.WIDE.U32 R10, R7, 0x4, R10 ;  /* 0x00000004070a7825 */ /* 0x001fca00078e000a */
[----:B------:R-:W2:Y:S04]  /*0850*/  LDG.E R9, desc[UR10][R10.64] ;  /* 0x0000000a0a097981 */ /* 0x000ea8000c1e1900 */
[----:B------:R-:W3:Y:S04]  /*0860*/  LDG.E R13, desc[UR10][R10.64+0x4] ;  /* 0x0000040a0a0d7981 */ /* 0x000ee8000c1e1900 */
[----:B------:R-:W4:Y:S04]  /*0870*/  LDG.E R15, desc[UR10][R10.64+0x8] ;  /* 0x0000080a0a0f7981 */ /* 0x000f28000c1e1900 */
[----:B------:R-:W5:Y:S04]  /*0880*/  LDG.E R17, desc[UR10][R10.64+0xc] ;  /* 0x00000c0a0a117981 */ /* 0x000f68000c1e1900 */
[----:B------:R-:W5:Y:S04]  /*0890*/  LDG.E R19, desc[UR10][R10.64+0x10] ;  /* 0x0000100a0a137981 */ /* 0x000f68000c1e1900 */
[----:B------:R-:W5:Y:S04]  /*08a0*/  LDG.E R3, desc[UR10][R10.64+0x14] ;  /* 0x0000140a0a037981 */ /* 0x000f68000c1e1900 */
[----:B------:R-:W5:Y:S04]  /*08b0*/  LDG.E R2, desc[UR10][R10.64+0x18] ;  /* 0x0000180a0a027981 */ /* 0x000f68000c1e1900 */
[----:B------:R0:W5:Y:S01]  /*08c0*/  LDG.E R8, desc[UR10][R10.64+0x1c] ;  /* 0x00001c0a0a087981 */ /* 0x000162000c1e1900 */
[----:B------:R-:W-:Y:S01]  /*08d0*/  IADD3 R7, PT, PT, R7, 0x8, RZ ;  /* 0x0000000807077810 */ /* 0x000fe20007ffe0ff */
[-C--:B--2---:R-:W-:Y:S01]  /*08e0*/  FFMA R0, RZ, R9.reuse, R0 ;  /* 0x00000009ff007223 */ /* 0x084fe20000000000 */
[-C--:B------:R-:W-:Y:S01]  /*08f0*/  FFMA R5, RZ, R9.reuse, R5 ;  /* 0x00000009ff057223 */ /* 0x080fe20000000005 */
[----:B------:R-:W-:-:S02]  /*0900*/  FFMA R6, RZ, R9, R6 ;  /* 0x00000009ff067223 */ /* 0x000fc40000000006 */
[-C--:B---3--:R-:W-:Y:S01]  /*0910*/  FFMA R0, RZ, R13.reuse, R0 ;  /* 0x0000000dff007223 */ /* 0x088fe20000000000 */
[-C--:B------:R-:W-:Y:S01]  /*0920*/  FFMA R5, RZ, R13.reuse, R5 ;  /* 0x0000000dff057223 */ /* 0x080fe20000000005 */
[----:B------:R-:W-:Y:S02]  /*0930*/  FFMA R6, RZ, R13, R6 ;  /* 0x0000000dff067223 */ /* 0x000fe40000000006 */
[-C--:B----4-:R-:W-:Y:S01]  /*0940*/  FFMA R0, RZ, R15.reuse, R0 ;  /* 0x0000000fff007223 */ /* 0x090fe20000000000 */
[-C--:B------:R-:W-:Y:S01]  /*0950*/  FFMA R5, RZ, R15.reuse, R5 ;  /* 0x0000000fff057223 */ /* 0x080fe20000000005 */
[----:B------:R-:W-:Y:S02]  /*0960*/  FFMA R6, RZ, R15, R6 ;  /* 0x0000000fff067223 */ /* 0x000fe40000000006 */
[-C--:B-----5:R-:W-:Y:S01]  /*0970*/  FFMA R0, RZ, R17.reuse, R0 ;  /* 0x00000011ff007223 */ /* 0x0a0fe20000000000 */
[-C--:B------:R-:W-:Y:S01]  /*0980*/  FFMA R5, RZ, R17.reuse, R5 ;  /* 0x00000011ff057223 */ /* 0x080fe20000000005 */
[----:B------:R-:W-:-:S02]  /*0990*/  FFMA R6, RZ, R17, R6 ;  /* 0x00000011ff067223 */ /* 0x000fc40000000006 */
[-C--:B------:R-:W-:Y:S01]  /*09a0*/  FFMA R0, RZ, R19.reuse, R0 ;  /* 0x00000013ff007223 */ /* 0x080fe20000000000 */
[-C--:B0-----:R-:W-:Y:S01]  /*09b0*/  FFMA R10, RZ, R19.reuse, R5 ;  /* 0x00000013ff0a7223 */ /* 0x081fe20000000005 */
        /* <DEDUP_REMOVED lines=9> */
[----:B------:R-:W-:-:S07]  /*0a50*/  FFMA R6, RZ, R8, R3 ;  /* 0x00000008ff067223 */ /* 0x000fce0000000003 */
.L_x_3:
        /* <DEDUP_REMOVED lines=10> */
[----:B------:R-:W5:Y:S01]  /*0b00*/  LDG.E R15, desc[UR10][R2.64+0xc] ;  /* 0x00000c0a020f7981 */ /* 0x000f62000c1e1900 */
        /* <DEDUP_REMOVED lines=12> */
[----:B------:R-:W-:-:S07]  /*0bd0*/  FFMA R6, RZ, R15, R6 ;  /* 0x0000000fff067223 */ /* 0x000fce0000000006 */
.L_x_4:
[----:B------:R-:W-:Y:S05]  /*0be0*/  BRA.U !UP1, `(.L_x_0) ;  /* 0x0000000109387547 */ /* 0x000fea000b800000 */
[----:B------:R-:W0:Y:S01]  /*0bf0*/  LDC.64 R2, c[0x0][0x398] ;  /* 0x0000e600ff027b82 */ /* 0x000e220000000a00 */
[----:B------:R-:W-:Y:S01]  /*0c00*/  UIADD3 UR4, UPT, UPT, -UR4, URZ, URZ ;  /* 0x000000ff04047290 */ /* 0x000fe2000fffe1ff */
[----:B0-----:R-:W-:-:S05]  /*0c10*/  IMAD.WIDE.U32 R2, R7, 0x4, R2 ;  /* 0x0000000407027825 */ /* 0x001fca00078e0002 */
[----:B------:R-:W-:-:S07]  /*0c20*/  MOV R7, R3 ;  /* 0x0000000300077202 */ /* 0x000fce0000000f00 */
.L_x_5:
[----:B------:R-:W-:-:S06]  /*0c30*/  MOV R3, R7 ;  /* 0x0000000700037202 */ /* 0x000fcc0000000f00 */
[----:B------:R0:W2:Y:S01]  /*0c40*/  LDG.E R3, desc[UR10][R2.64] ;  /* 0x0000000a02037981 */ /* 0x0000a2000c1e1900 */
[----:B------:R-:W-:-:S04]  /*0c50*/  UIADD3 UR4, UPT, UPT, UR4, 0x1, URZ ;  /* 0x0000000104047890 */ /* 0x000fc8000fffe0ff */
[----:B------:R-:W-:Y:S01]  /*0c60*/  UISETP.NE.AND UP0, UPT, UR4, URZ, UPT ;  /* 0x000000ff0400728c */ /* 0x000fe2000bf05270 */
[----:B0-----:R-:W-:-:S04]  /*0c70*/  IADD3 R2, P0, PT, R2, 0x4, RZ ;  /* 0x0000000402027810 */ /* 0x001fc80007f1e0ff */
[----:B------:R-:W-:Y:S01]  /*0c80*/  IADD3.X R7, PT, PT, RZ, R7, RZ, P0, !PT ;  /* 0x00000007ff077210 */ /* 0x000fe200007fe4ff */
[-C--:B--2---:R-:W-:Y:S01]  /*0c90*/  FFMA R0, RZ, R3.reuse, R0 ;  /* 0x00000003ff007223 */ /* 0x084fe20000000000 */
[-C--:B------:R-:W-:Y:S01]  /*0ca0*/  FFMA R5, RZ, R3.reuse, R5 ;  /* 0x00000003ff057223 */ /* 0x080fe20000000005 */
[----:B------:R-:W-:Y:S01]  /*0cb0*/  FFMA R6, RZ, R3, R6 ;  /* 0x00000003ff067223 */ /* 0x000fe20000000006 */
[----:B------:R-:W-:Y:S06]  /*0cc0*/  BRA.U UP0, `(.L_x_5) ;  /* 0xfffffffd00d87547 */ /* 0x000fec000b83ffff */
.L_x_0:
[----:B------:R-:W0:Y:S01]  /*0cd0*/  LDC.64 R2, c[0x0][0x388] ;  /* 0x0000e200ff027b82 */ /* 0x000e220000000a00 */
[----:B------:R-:W1:Y:S08]  /*0ce0*/  F2I.U32.TRUNC.NTZ R7, R0 ;  /* 0x0000000000077305 */ /* 0x000e70000020f000 */
[----:B------:R-:W2:Y:S08]  /*0cf0*/  F2I.U32.TRUNC.NTZ R5, R5 ;  /* 0x0000000500057305 */ /* 0x000eb0000020f000 */
[----:B------:R-:W3:Y:S01]  /*0d00*/  F2I.U32.TRUNC.NTZ R9, R6 ;  /* 0x0000000600097305 */ /* 0x000ee2000020f000 */
[----:B0-----:R-:W-:-:S05]  /*0d10*/  IMAD.WIDE R2, R4, 0x3, R2 ;  /* 0x0000000304027825 */ /* 0x001fca00078e0202 */
[----:B-1----:R-:W-:Y:S04]  /*0d20*/  STG.E.U8 desc[UR10][R2.64], R7 ;  /* 0x0000000702007986 */ /* 0x002fe8000c10110a */
[----:B--2---:R-:W-:Y:S04]  /*0d30*/  STG.E.U8 desc[UR10][R2.64+0x1], R5 ;  /* 0x0000010502007986 */ /* 0x004fe8000c10110a */
[----:B---3--:R-:W-:Y:S01]  /*0d40*/  STG.E.U8 desc[UR10][R2.64+0x2], R9 ;  /* 0x0000020902007986 */ /* 0x008fe2000c10110a */
[----:B------:R-:W-:Y:S05]  /*0d50*/  EXIT ;  /* 0x000000000000794d */ /* 0x000fea0003800000 */
.L_x_6:
[----:B------:R-:W-:-:S00]  /*0d60*/  BRA `(.L_x_6) ;  /* 0xfffffffc00fc7947 */ /* 0x000fc0000383ffff */
[----:B------:R-:W-:-:S00]  /*0d70*/  NOP ;  /* 0x0000000000007918 */ /* 0x000fc00000000000 */
        /* <DEDUP_REMOVED lines=8> */
.L_x_14:


//--------------------- .text._Z13vertical_convP5pixelS0_iiPfi --------------------------
	.section	.text._Z13vertical_convP5pixelS0_iiPfi,"ax",@progbits
	.align	128
        .global         _Z13vertical_convP5pixelS0_iiPfi
        .type           _Z13vertical_convP5pixelS0_iiPfi,@function
        .size           _Z13vertical_convP5pixelS0_iiPfi,(.L_x_15 - _Z13vertical_convP5pixelS0_iiPfi)
        .other          _Z13vertical_convP5pixelS0_iiPfi,@"STO_CUDA_ENTRY STV_DEFAULT"
_Z13vertical_convP5pixelS0_iiPfi:
.text._Z13vertical_convP5pixelS0_iiPfi:
        /* <DEDUP_REMOVED lines=56> */
.L_x_9:
        /* <DEDUP_REMOVED lines=70> */
.L_x_8:
        /* <DEDUP_REMOVED lines=40> */
.L_x_10:
        /* <DEDUP_REMOVED lines=24> */
.L_x_11:
[----:B------:R-:W-:Y:S05]  /*0be0*/  BRA.U !UP1, `(.L_x_7) ;  /* 0x0000000109387547 */ /* 0x000fea000b800000 */
[----:B------:R-:W0:Y:S01]  /*0bf0*/  LDC.64 R2, c[0x0][0x398] ;  /* 0x0000e600ff027b82 */ /* 0x000e220000000a00 */
[----:B------:R-:W-:Y:S01]  /*0c00*/  UIADD3 UR4, UPT, UPT, -UR4, URZ, URZ ;  /* 0x000000ff04047290 */ /* 0x000fe2000fffe1ff */
[----:B0-----:R-:W-:-:S05]  /*0c10*/  IMAD.WIDE.U32 R2, R7, 0x4, R2 ;  /* 0x0000000407027825 */ /* 0x001fca00078e0002 */
[----:B------:R-:W-:-:S07]  /*0c20*/  MOV R7, R3 ;  /* 0x0000000300077202 */ /* 0x000fce0000000f00 */
.L_x_12:
        /* <DEDUP_REMOVED lines=10> */
.L_x_7:
        /* <DEDUP_REMOVED lines=9> */
.L_x_13:
        /* <DEDUP_REMOVED lines=10> */
.L_x_15:


//--------------------- .nv.shared.reserved.0     --------------------------
	.section	.nv.shared.reserved.0,"aw",@nobits
	.weak		__nv_reservedSMEM_offset_0_alias
	.size		__nv_reservedSMEM_offset_0_alias, 0, 64
	.other		__nv_reservedSMEM_offset_0_alias,@"STO_CUDA_RESERVED_SHARED STV_DEFAULT"
__nv_reservedSMEM_offset_0_alias:
	.zero		0
	.zero		64


//--------------------- .nv.constant0._Z15horizontal_convP5pixelS0_iiPfi --------------------------
	.section	.nv.constant0._Z15horizontal_convP5pixelS0_iiPfi,"a",@progbits
	.sectionflags	@""
	.align	4
.nv.constant0._Z15horizontal_convP5pixelS0_iiPfi:
	.zero		932


//--------------------- .nv.constant0._Z13vertical_convP5pixelS0_iiPfi --------------------------
	.section	.nv.constant0._Z13vertical_convP5pixelS0_iiPfi,"a",@progbits
	.sectionflags	@""
	.align	4
.nv.constant0._Z13vertical_convP5pixelS0_iiPfi:
	.zero		932


//--------------------- SYMBOLS --------------------------

	.type		.nv.reservedSmem.offset0,@object
	.size		.nv.reservedSmem.offset0,0x4
